//
// Generated by NVIDIA NVVM Compiler
//
// Compiler Build ID: CL-36424714
// Cuda compilation tools, release 13.0, V13.0.88
// Based on NVVM 20.0.0
//

.version 9.0
.target sm_100
.address_size 64

	// .globl	_Z20distamceSumAllPointsiPfS_

.visible .entry _Z20distamceSumAllPointsiPfS_(
	.param .u32 _Z20distamceSumAllPointsiPfS__param_0,
	.param .u64 .ptr .align 1 _Z20distamceSumAllPointsiPfS__param_1,
	.param .u64 .ptr .align 1 _Z20distamceSumAllPointsiPfS__param_2
)
{
	.reg .pred 	%p<11>;
	.reg .b32 	%r<38>;
	.reg .b32 	%f<71>;
	.reg .b64 	%rd<16>;

	ld.param.u32 	%r23, [_Z20distamceSumAllPointsiPfS__param_0];
	ld.param.u64 	%rd5, [_Z20distamceSumAllPointsiPfS__param_1];
	ld.param.u64 	%rd4, [_Z20distamceSumAllPointsiPfS__param_2];
	cvta.to.global.u64 	%rd1, %rd5;
	mov.u32 	%r24, %tid.x;
	mov.u32 	%r25, %ctaid.x;
	mov.u32 	%r26, %ntid.x;
	mad.lo.s32 	%r1, %r25, %r26, %r24;
	setp.ge.s32 	%p1, %r1, %r23;
	@%p1 bra 	$L__BB0_14;
	cvta.to.global.u64 	%rd6, %rd4;
	mul.wide.s32 	%rd7, %r1, 4;
	add.s64 	%rd2, %rd6, %rd7;
	mov.b32 	%r27, 0;
	st.global.u32 	[%rd2], %r27;
	setp.lt.s32 	%p2, %r23, 1;
	@%p2 bra 	$L__BB0_14;
	mul.lo.s32 	%r2, %r1, %r23;
	and.b32  	%r3, %r23, 15;
	setp.lt.u32 	%p3, %r23, 16;
	mov.b32 	%r34, 0;
	mov.f32 	%f67, 0f00000000;
	@%p3 bra 	$L__BB0_5;
	and.b32  	%r34, %r23, 2147483632;
	neg.s32 	%r32, %r34;
	add.s64 	%rd3, %rd1, 32;
	mov.f32 	%f67, 0f00000000;
	mov.u32 	%r31, %r2;
$L__BB0_4:
	.pragma "nounroll";
	mul.wide.s32 	%rd8, %r31, 4;
	add.s64 	%rd9, %rd3, %rd8;
	ld.global.f32 	%f12, [%rd9+-32];
	add.f32 	%f13, %f12, %f67;
	st.global.f32 	[%rd2], %f13;
	ld.global.f32 	%f14, [%rd9+-28];
	add.f32 	%f15, %f14, %f13;
	st.global.f32 	[%rd2], %f15;
	ld.global.f32 	%f16, [%rd9+-24];
	add.f32 	%f17, %f16, %f15;
	st.global.f32 	[%rd2], %f17;
	ld.global.f32 	%f18, [%rd9+-20];
	add.f32 	%f19, %f18, %f17;
	st.global.f32 	[%rd2], %f19;
	ld.global.f32 	%f20, [%rd9+-16];
	add.f32 	%f21, %f20, %f19;
	st.global.f32 	[%rd2], %f21;
	ld.global.f32 	%f22, [%rd9+-12];
	add.f32 	%f23, %f22, %f21;
	st.global.f32 	[%rd2], %f23;
	ld.global.f32 	%f24, [%rd9+-8];
	add.f32 	%f25, %f24, %f23;
	st.global.f32 	[%rd2], %f25;
	ld.global.f32 	%f26, [%rd9+-4];
	add.f32 	%f27, %f26, %f25;
	st.global.f32 	[%rd2], %f27;
	ld.global.f32 	%f28, [%rd9];
	add.f32 	%f29, %f28, %f27;
	st.global.f32 	[%rd2], %f29;
	ld.global.f32 	%f30, [%rd9+4];
	add.f32 	%f31, %f30, %f29;
	st.global.f32 	[%rd2], %f31;
	ld.global.f32 	%f32, [%rd9+8];
	add.f32 	%f33, %f32, %f31;
	st.global.f32 	[%rd2], %f33;
	ld.global.f32 	%f34, [%rd9+12];
	add.f32 	%f35, %f34, %f33;
	st.global.f32 	[%rd2], %f35;
	ld.global.f32 	%f36, [%rd9+16];
	add.f32 	%f37, %f36, %f35;
	st.global.f32 	[%rd2], %f37;
	ld.global.f32 	%f38, [%rd9+20];
	add.f32 	%f39, %f38, %f37;
	st.global.f32 	[%rd2], %f39;
	ld.global.f32 	%f40, [%rd9+24];
	add.f32 	%f41, %f40, %f39;
	st.global.f32 	[%rd2], %f41;
	ld.global.f32 	%f42, [%rd9+28];
	add.f32 	%f67, %f42, %f41;
	st.global.f32 	[%rd2], %f67;
	add.s32 	%r32, %r32, 16;
	add.s32 	%r31, %r31, 16;
	setp.ne.s32 	%p4, %r32, 0;
	@%p4 bra 	$L__BB0_4;
$L__BB0_5:
	setp.eq.s32 	%p5, %r3, 0;
	@%p5 bra 	$L__BB0_14;
	and.b32  	%r11, %r23, 7;
	setp.lt.u32 	%p6, %r3, 8;
	@%p6 bra 	$L__BB0_8;
	add.s32 	%r29, %r34, %r2;
	mul.wide.s32 	%rd10, %r29, 4;
	add.s64 	%rd11, %rd1, %rd10;
	ld.global.f32 	%f43, [%rd11];
	add.f32 	%f44, %f43, %f67;
	st.global.f32 	[%rd2], %f44;
	ld.global.f32 	%f45, [%rd11+4];
	add.f32 	%f46, %f45, %f44;
	st.global.f32 	[%rd2], %f46;
	ld.global.f32 	%f47, [%rd11+8];
	add.f32 	%f48, %f47, %f46;
	st.global.f32 	[%rd2], %f48;
	ld.global.f32 	%f49, [%rd11+12];
	add.f32 	%f50, %f49, %f48;
	st.global.f32 	[%rd2], %f50;
	ld.global.f32 	%f51, [%rd11+16];
	add.f32 	%f52, %f51, %f50;
	st.global.f32 	[%rd2], %f52;
	ld.global.f32 	%f53, [%rd11+20];
	add.f32 	%f54, %f53, %f52;
	st.global.f32 	[%rd2], %f54;
	ld.global.f32 	%f55, [%rd11+24];
	add.f32 	%f56, %f55, %f54;
	st.global.f32 	[%rd2], %f56;
	ld.global.f32 	%f57, [%rd11+28];
	add.f32 	%f67, %f57, %f56;
	st.global.f32 	[%rd2], %f67;
	add.s32 	%r34, %r34, 8;
$L__BB0_8:
	setp.eq.s32 	%p7, %r11, 0;
	@%p7 bra 	$L__BB0_14;
	and.b32  	%r14, %r23, 3;
	setp.lt.u32 	%p8, %r11, 4;
	@%p8 bra 	$L__BB0_11;
	add.s32 	%r30, %r34, %r2;
	mul.wide.s32 	%rd12, %r30, 4;
	add.s64 	%rd13, %rd1, %rd12;
	ld.global.f32 	%f58, [%rd13];
	add.f32 	%f59, %f58, %f67;
	st.global.f32 	[%rd2], %f59;
	ld.global.f32 	%f60, [%rd13+4];
	add.f32 	%f61, %f60, %f59;
	st.global.f32 	[%rd2], %f61;
	ld.global.f32 	%f62, [%rd13+8];
	add.f32 	%f63, %f62, %f61;
	st.global.f32 	[%rd2], %f63;
	ld.global.f32 	%f64, [%rd13+12];
	add.f32 	%f67, %f64, %f63;
	st.global.f32 	[%rd2], %f67;
	add.s32 	%r34, %r34, 4;
$L__BB0_11:
	setp.eq.s32 	%p9, %r14, 0;
	@%p9 bra 	$L__BB0_14;
	add.s32 	%r37, %r34, %r2;
	neg.s32 	%r36, %r14;
$L__BB0_13:
	.pragma "nounroll";
	mul.wide.s32 	%rd14, %r37, 4;
	add.s64 	%rd15, %rd1, %rd14;
	ld.global.f32 	%f65, [%rd15];
	add.f32 	%f67, %f65, %f67;
	st.global.f32 	[%rd2], %f67;
	add.s32 	%r37, %r37, 1;
	add.s32 	%r36, %r36, 1;
	setp.ne.s32 	%p10, %r36, 0;
	@%p10 bra 	$L__BB0_13;
$L__BB0_14:
	ret;

}


// ===== COMPILED SASS (sm_100) =====

	.target	sm_100

	.elftype	@"ET_EXEC"


//--------------------- .note.nv.tkinfo           --------------------------
	.section	.note.nv.tkinfo,"",@"SHT_NOTE"
	.sectionflags	@"SHF_NOTE_NV_TKINFO"
	.tkinfo
        /*0018*/ 	.word	0x00000002
        /*0030*/ 	.string	""
        /*0030*/ 	.string	"ptxas"
        /*0030*/ 	.string	"Cuda compilation tools, release 13.0, V13.0.88"
        /*0030*/ 	.string	"Build cuda_13.0.r13.0/compiler.36424714_0"
        /*0030*/ 	.string	"-arch sm_100 -m 64 "



//--------------------- .note.nv.cuinfo           --------------------------
	.section	.note.nv.cuinfo,"",@"SHT_NOTE"
	.sectionflags	@"SHF_NOTE_NV_CUINFO"
        /*0018*/ 	.short	0x0002
        /*001a*/ 	.short	0x0064
        /*001c*/ 	.short	0x0082
	.zero		2


//--------------------- .nv.info                  --------------------------
	.section	.nv.info,"",@"SHT_CUDA_INFO"
	.align	4


	//----- nvinfo : EIATTR_REGCOUNT
	.align		4
        /*0000*/ 	.byte	0x04, 0x2f
        /*0002*/ 	.short	(.L_1 - .L_0)
	.align		4
.L_0:
        /*0004*/ 	.word	index@(_Z20distamceSumAllPointsiPfS_)
        /*0008*/ 	.word	0x00000016


	//----- nvinfo : EIATTR_FRAME_SIZE
	.align		4
.L_1:
        /*000c*/ 	.byte	0x04, 0x11
        /*000e*/ 	.short	(.L_3 - .L_2)
	.align		4
.L_2:
        /*0010*/ 	.word	index@(_Z20distamceSumAllPointsiPfS_)
        /*0014*/ 	.word	0x00000000


	//----- nvinfo : EIATTR_MIN_STACK_SIZE
	.align		4
.L_3:
        /*0018*/ 	.byte	0x04, 0x12
        /*001a*/ 	.short	(.L_5 - .L_4)
	.align		4
.L_4:
        /*001c*/ 	.word	index@(_Z20distamceSumAllPointsiPfS_)
        /*0020*/ 	.word	0x00000000
.L_5:


//--------------------- .nv.compat                --------------------------
	.section	.nv.compat,"",@"SHT_CUDA_COMPAT_INFO"
	.align	4
        /*0000*/ 	.byte	0x02, 0x09, 0x00, 0x00, 0x02, 0x02, 0x01, 0x00, 0x02, 0x05, 0x05, 0x00, 0x03, 0x07, 0x01, 0x01
        /*0010*/ 	.byte	0x02, 0x03, 0x00, 0x00, 0x02, 0x06, 0x01, 0x00, 0x04, 0x0b, 0x08, 0x00, 0x09, 0x00, 0x00, 0x00
        /*0020*/ 	.byte	0x00, 0x00, 0x00, 0x00


//--------------------- .nv.info._Z20distamceSumAllPointsiPfS_ --------------------------
	.section	.nv.info._Z20distamceSumAllPointsiPfS_,"",@"SHT_CUDA_INFO"
	.sectionflags	@""
	.align	4


	//----- nvinfo : EIATTR_CUDA_API_VERSION
	.align		4
        /*0000*/ 	.byte	0x04, 0x37
        /*0002*/ 	.short	(.L_7 - .L_6)
.L_6:
        /*0004*/ 	.word	0x00000082


	//----- nvinfo : EIATTR_KPARAM_INFO
	.align		4
.L_7:
        /*0008*/ 	.byte	0x04, 0x17
        /*000a*/ 	.short	(.L_9 - .L_8)
.L_8:
        /*000c*/ 	.word	0x00000000
        /*0010*/ 	.short	0x0002
        /*0012*/ 	.short	0x0010
        /*0014*/ 	.byte	0x00, 0xf5, 0x21, 0x00


	//----- nvinfo : EIATTR_KPARAM_INFO
	.align		4
.L_9:
        /*0018*/ 	.byte	0x04, 0x17
        /*001a*/ 	.short	(.L_11 - .L_10)
.L_10:
        /*001c*/ 	.word	0x00000000
        /*0020*/ 	.short	0x0001
        /*0022*/ 	.short	0x0008
        /*0024*/ 	.byte	0x00, 0xf5, 0x21, 0x00


	//----- nvinfo : EIATTR_KPARAM_INFO
	.align		4
.L_11:
        /*0028*/ 	.byte	0x04, 0x17
        /*002a*/ 	.short	(.L_13 - .L_12)
.L_12:
        /*002c*/ 	.word	0x00000000
        /*0030*/ 	.short	0x0000
        /*0032*/ 	.short	0x0000
        /*0034*/ 	.byte	0x00, 0xf0, 0x11, 0x00


	//----- nvinfo : EIATTR_SPARSE_MMA_MASK
	.align		4
.L_13:
        /*0038*/ 	.byte	0x03, 0x50
        /*003a*/ 	.short	0x0000


	//----- nvinfo : EIATTR_MAXREG_COUNT
	.align		4
        /*003c*/ 	.byte	0x03, 0x1b
        /*003e*/ 	.short	0x00ff


	//----- nvinfo : EIATTR_MERCURY_ISA_VERSION
	.align		4
        /*0040*/ 	.byte	0x03, 0x5f
        /*0042*/ 	.short	0x0101


	//----- nvinfo : EIATTR_VRC_CTA_INIT_COUNT
	.align		4
        /*0044*/ 	.byte	0x02, 0x4a
	.zero		1
	.zero		1


	//----- nvinfo : EIATTR_EXIT_INSTR_OFFSETS
	.align		4
        /*0048*/ 	.byte	0x04, 0x1c
        /*004a*/ 	.short	(.L_15 - .L_14)


	//   ....[0]....
.L_14:
        /*004c*/ 	.word	0x00000070


	//   ....[1]....
        /*0050*/ 	.word	0x000000d0


	//   ....[2]....
        /*0054*/ 	.word	0x00000530


	//   ....[3]....
        /*0058*/ 	.word	0x00000740


	//   ....[4]....
        /*005c*/ 	.word	0x00000890


	//   ....[5]....
        /*0060*/ 	.word	0x00000950


	//----- nvinfo : EIATTR_CBANK_PARAM_SIZE
	.align		4
.L_15:
        /*0064*/ 	.byte	0x03, 0x19
        /*0066*/ 	.short	0x0018


	//----- nvinfo : EIATTR_PARAM_CBANK
	.align		4
        /*0068*/ 	.byte	0x04, 0x0a
        /*006a*/ 	.short	(.L_17 - .L_16)
	.align		4
.L_16:
        /*006c*/ 	.word	index@(.nv.constant0._Z20distamceSumAllPointsiPfS_)
        /*0070*/ 	.short	0x0380
        /*0072*/ 	.short	0x0018


	//----- nvinfo : EIATTR_SW_WAR
	.align		4
.L_17:
        /*0074*/ 	.byte	0x04, 0x36
        /*0076*/ 	.short	(.L_19 - .L_18)
.L_18:
        /*0078*/ 	.word	0x00000008
.L_19:


//--------------------- .nv.callgraph             --------------------------
	.section	.nv.callgraph,"",@"SHT_CUDA_CALLGRAPH"
	.align	4
	.sectionentsize	8
	.align		4
        /*0000*/ 	.word	0x00000000
	.align		4
        /*0004*/ 	.word	0xffffffff
	.align		4
        /*0008*/ 	.word	0x00000000
	.align		4
        /*000c*/ 	.word	0xfffffffe
	.align		4
        /*0010*/ 	.word	0x00000000
	.align		4
        /*0014*/ 	.word	0xfffffffd
	.align		4
        /*0018*/ 	.word	0x00000000
	.align		4
        /*001c*/ 	.word	0xfffffffc


//--------------------- .text._Z20distamceSumAllPointsiPfS_ --------------------------
	.section	.text._Z20distamceSumAllPointsiPfS_,"ax",@progbits
	.align	128
        .global         _Z20distamceSumAllPointsiPfS_
        .type           _Z20distamceSumAllPointsiPfS_,@function
        .size           _Z20distamceSumAllPointsiPfS_,(.L_x_6 - _Z20distamceSumAllPointsiPfS_)
        .other          _Z20distamceSumAllPointsiPfS_,@"STO_CUDA_ENTRY STV_DEFAULT"
_Z20distamceSumAllPointsiPfS_:
.text._Z20distamceSumAllPointsiPfS_:
[----:B------:R-:W-:Y:S01]  /*0000*/  LDC R1, c[0x0][0x37c] ;  /* 0x0000df00ff017b82 */ /* 0x000fe20000000800 */
[----:B------:R-:W0:Y:S07]  /*0010*/  S2R R5, SR_TID.X ;  /* 0x0000000000057919 */ /* 0x000e2e0000002100 */
[----:B------:R-:W0:Y:S08]  /*0020*/  S2UR UR4, SR_CTAID.X ;  /* 0x00000000000479c3 */ /* 0x000e300000002500 */
[----:B------:R-:W0:Y:S08]  /*0030*/  LDC R0, c[0x0][0x360] ;  /* 0x0000d800ff007b82 */ /* 0x000e300000000800 */
[----:B------:R-:W1:Y:S01]  /*0040*/  LDC R6, c[0x0][0x380] ;  /* 0x0000e000ff067b82 */ /* 0x000e620000000800 */
[----:B0-----:R-:W-:-:S05]  /*0050*/  IMAD R5, R0, UR4, R5 ;  /* 0x0000000400057c24 */ /* 0x001fca000f8e0205 */
[----:B-1----:R-:W-:-:S13]  /*0060*/  ISETP.GE.AND P0, PT, R5, R6, PT ;  /* 0x000000060500720c */ /* 0x002fda0003f06270 */
[----:B------:R-:W-:Y:S05]  /*0070*/  @P0 EXIT ;  /* 0x000000000000094d */ /* 0x000fea0003800000 */
[----:B------:R-:W0:Y:S01]  /*0080*/  LDC.64 R2, c[0x0][0x390] ;  /* 0x0000e400ff027b82 */ /* 0x000e220000000a00 */
[----:B------:R-:W1:Y:S01]  /*0090*/  LDCU.64 UR6, c[0x0][0x358] ;  /* 0x00006b00ff0677ac */ /* 0x000e620008000a00 */
[----:B------:R-:W-:Y:S01]  /*00a0*/  ISETP.GE.AND P0, PT, R6, 0x1, PT ;  /* 0x000000010600780c */ /* 0x000fe20003f06270 */
[----:B0-----:R-:W-:-:S05]  /*00b0*/  IMAD.WIDE R2, R5, 0x4, R2 ;  /* 0x0000000405027825 */ /* 0x001fca00078e0202 */
[----:B-1----:R0:W-:Y:S07]  /*00c0*/  STG.E desc[UR6][R2.64], RZ ;  /* 0x000000ff02007986 */ /* 0x0021ee000c101906 */
[----:B------:R-:W-:Y:S05]  /*00d0*/  @!P0 EXIT ;  /* 0x000000000000894d */ /* 0x000fea0003800000 */
[C---:B------:R-:W-:Y:S01]  /*00e0*/  ISETP.GE.U32.AND P1, PT, R6.reuse, 0x10, PT ;  /* 0x000000100600780c */ /* 0x040fe20003f26070 */
[----:B------:R-:W-:Y:S01]  /*00f0*/  HFMA2 R7, -RZ, RZ, 0, 0 ;  /* 0x00000000ff077431 */ /* 0x000fe200000001ff */
[----:B------:R-:W-:Y:S01]  /*0100*/  LOP3.LUT R12, R6, 0xf, RZ, 0xc0, !PT ;  /* 0x0000000f060c7812 */ /* 0x000fe200078ec0ff */
[----:B------:R-:W-:Y:S01]  /*0110*/  IMAD R0, R5, R6, RZ ;  /* 0x0000000605007224 */ /* 0x000fe200078e02ff */
[----:B------:R-:W-:Y:S02]  /*0120*/  MOV R11, RZ ;  /* 0x000000ff000b7202 */ /* 0x000fe40000000f00 */
[----:B------:R-:W-:-:S07]  /*0130*/  ISETP.NE.AND P0, PT, R12, RZ, PT ;  /* 0x000000ff0c00720c */ /* 0x000fce0003f05270 */
[----:B------:R-:W-:Y:S06]  /*0140*/  @!P1 BRA `(.L_x_0) ;  /* 0x0000000000f89947 */ /* 0x000fec0003800000 */
[----:B------:R-:W1:Y:S01]  /*0150*/  LDCU.64 UR4, c[0x0][0x388] ;  /* 0x00007100ff0477ac */ /* 0x000e620008000a00 */
[----:B------:R-:W-:Y:S02]  /*0160*/  LOP3.LUT R7, R6, 0x7ffffff0, RZ, 0xc0, !PT ;  /* 0x7ffffff006077812 */ /* 0x000fe400078ec0ff */
[----:B------:R-:W-:Y:S02]  /*0170*/  MOV R11, RZ ;  /* 0x000000ff000b7202 */ /* 0x000fe40000000f00 */
[----:B------:R-:W-:Y:S02]  /*0180*/  MOV R9, R0 ;  /* 0x0000000000097202 */ /* 0x000fe40000000f00 */
[----:B------:R-:W-:Y:S01]  /*0190*/  IADD3 R8, PT, PT, -R7, RZ, RZ ;  /* 0x000000ff07087210 */ /* 0x000fe20007ffe1ff */
[----:B-1----:R-:W-:-:S04]  /*01a0*/  UIADD3 UR4, UP0, UPT, UR4, 0x20, URZ ;  /* 0x0000002004047890 */ /* 0x002fc8000ff1e0ff */
[----:B------:R-:W-:-:S12]  /*01b0*/  UIADD3.X UR5, UPT, UPT, URZ, UR5, URZ, UP0, !UPT ;  /* 0x00000005ff057290 */ /* 0x000fd800087fe4ff */
.L_x_1:
[----:B------:R-:W-:Y:S02]  /*01c0*/  MOV R4, UR4 ;  /* 0x0000000400047c02 */ /* 0x000fe40008000f00 */
[----:B------:R-:W-:-:S03]  /*01d0*/  MOV R5, UR5 ;  /* 0x0000000500057c02 */ /* 0x000fc60008000f00 */
[----:B------:R-:W-:-:S05]  /*01e0*/  IMAD.WIDE R4, R9, 0x4, R4 ;  /* 0x0000000409047825 */ /* 0x000fca00078e0204 */
[----:B------:R-:W2:Y:S02]  /*01f0*/  LDG.E R10, desc[UR6][R4.64+-0x20] ;  /* 0xffffe006040a7981 */ /* 0x000ea4000c1e1900 */
[----:B--23--:R-:W-:-:S05]  /*0200*/  FADD R11, R10, R11 ;  /* 0x0000000b0a0b7221 */ /* 0x00cfca0000000000 */
[----:B------:R1:W-:Y:S04]  /*0210*/  STG.E desc[UR6][R2.64], R11 ;  /* 0x0000000b02007986 */ /* 0x0003e8000c101906 */
[----:B------:R-:W2:Y:S02]  /*0220*/  LDG.E R10, desc[UR6][R4.64+-0x1c] ;  /* 0xffffe406040a7981 */ /* 0x000ea4000c1e1900 */
[----:B--2---:R-:W-:-:S05]  /*0230*/  FADD R13, R11, R10 ;  /* 0x0000000a0b0d7221 */ /* 0x004fca0000000000 */
[----:B------:R2:W-:Y:S04]  /*0240*/  STG.E desc[UR6][R2.64], R13 ;  /* 0x0000000d02007986 */ /* 0x0005e8000c101906 */
[----:B------:R-:W3:Y:S02]  /*0250*/  LDG.E R10, desc[UR6][R4.64+-0x18] ;  /* 0xffffe806040a7981 */ /* 0x000ee4000c1e1900 */
[----:B---3--:R-:W-:-:S05]  /*0260*/  FADD R15, R13, R10 ;  /* 0x0000000a0d0f7221 */ /* 0x008fca0000000000 */
[----:B------:R3:W-:Y:S04]  /*0270*/  STG.E desc[UR6][R2.64], R15 ;  /* 0x0000000f02007986 */ /* 0x0007e8000c101906 */
[----:B------:R-:W4:Y:S02]  /*0280*/  LDG.E R10, desc[UR6][R4.64+-0x14] ;  /* 0xffffec06040a7981 */ /* 0x000f24000c1e1900 */
[----:B----4-:R-:W-:-:S05]  /*0290*/  FADD R17, R15, R10 ;  /* 0x0000000a0f117221 */ /* 0x010fca0000000000 */
[----:B------:R4:W-:Y:S04]  /*02a0*/  STG.E desc[UR6][R2.64], R17 ;  /* 0x0000001102007986 */ /* 0x0009e8000c101906 */
[----:B------:R-:W1:Y:S02]  /*02b0*/  LDG.E R10, desc[UR6][R4.64+-0x10] ;  /* 0xfffff006040a7981 */ /* 0x000e64000c1e1900 */
[----:B-1----:R-:W-:-:S05]  /*02c0*/  FADD R11, R17, R10 ;  /* 0x0000000a110b7221 */ /* 0x002fca0000000000 */
        /* <DEDUP_REMOVED lines=12> */
[----:B------:R-:W-:Y:S04]  /*0390*/  STG.E desc[UR6][R2.64], R11 ;  /* 0x0000000b02007986 */ /* 0x000fe8000c101906 */
        /* <DEDUP_REMOVED lines=9> */
[----:B------:R-:W4:Y:S02]  /*0430*/  LDG.E R10, desc[UR6][R4.64+0x10] ;  /* 0x00001006040a7981 */ /* 0x000f24000c1e1900 */
[----:B----4-:R-:W-:-:S05]  /*0440*/  FADD R19, R17, R10 ;  /* 0x0000000a11137221 */ /* 0x010fca0000000000 */
[----:B------:R3:W-:Y:S04]  /*0450*/  STG.E desc[UR6][R2.64], R19 ;  /* 0x0000001302007986 */ /* 0x0007e8000c101906 */
[----:B------:R-:W1:Y:S02]  /*0460*/  LDG.E R10, desc[UR6][R4.64+0x14] ;  /* 0x00001406040a7981 */ /* 0x000e64000c1e1900 */
[----:B-1----:R-:W-:-:S05]  /*0470*/  FADD R13, R19, R10 ;  /* 0x0000000a130d7221 */ /* 0x002fca0000000000 */
[----:B------:R3:W-:Y:S04]  /*0480*/  STG.E desc[UR6][R2.64], R13 ;  /* 0x0000000d02007986 */ /* 0x0007e8000c101906 */
[----:B------:R-:W2:Y:S01]  /*0490*/  LDG.E R10, desc[UR6][R4.64+0x18] ;  /* 0x00001806040a7981 */ /* 0x000ea2000c1e1900 */
[----:B------:R-:W-:Y:S01]  /*04a0*/  IADD3 R8, PT, PT, R8, 0x10, RZ ;  /* 0x0000001008087810 */ /* 0x000fe20007ffe0ff */
[----:B--2---:R-:W-:-:S05]  /*04b0*/  FADD R15, R13, R10 ;  /* 0x0000000a0d0f7221 */ /* 0x004fca0000000000 */
[----:B------:R3:W-:Y:S04]  /*04c0*/  STG.E desc[UR6][R2.64], R15 ;  /* 0x0000000f02007986 */ /* 0x0007e8000c101906 */
[----:B------:R-:W2:Y:S01]  /*04d0*/  LDG.E R10, desc[UR6][R4.64+0x1c] ;  /* 0x00001c06040a7981 */ /* 0x000ea2000c1e1900 */
[----:B------:R-:W-:Y:S02]  /*04e0*/  ISETP.NE.AND P1, PT, R8, RZ, PT ;  /* 0x000000ff0800720c */ /* 0x000fe40003f25270 */
[----:B------:R-:W-:Y:S01]  /*04f0*/  IADD3 R9, PT, PT, R9, 0x10, RZ ;  /* 0x0000001009097810 */ /* 0x000fe20007ffe0ff */
[----:B--2---:R-:W-:-:S05]  /*0500*/  FADD R11, R15, R10 ;  /* 0x0000000a0f0b7221 */ /* 0x004fca0000000000 */
[----:B------:R3:W-:Y:S05]  /*0510*/  STG.E desc[UR6][R2.64], R11 ;  /* 0x0000000b02007986 */ /* 0x0007ea000c101906 */
[----:B------:R-:W-:Y:S05]  /*0520*/  @P1 BRA `(.L_x_1) ;  /* 0xfffffffc00241947 */ /* 0x000fea000383ffff */
.L_x_0:
[----:B------:R-:W-:Y:S05]  /*0530*/  @!P0 EXIT ;  /* 0x000000000000894d */ /* 0x000fea0003800000 */
[----:B------:R-:W-:Y:S02]  /*0540*/  ISETP.GE.U32.AND P0, PT, R12, 0x8, PT ;  /* 0x000000080c00780c */ /* 0x000fe40003f06070 */
[----:B------:R-:W-:-:S04]  /*0550*/  LOP3.LUT R10, R6, 0x7, RZ, 0xc0, !PT ;  /* 0x00000007060a7812 */ /* 0x000fc800078ec0ff */
[----:B------:R-:W-:-:S07]  /*0560*/  ISETP.NE.AND P1, PT, R10, RZ, PT ;  /* 0x000000ff0a00720c */ /* 0x000fce0003f25270 */
[----:B------:R-:W-:Y:S06]  /*0570*/  @!P0 BRA `(.L_x_2) ;  /* 0x0000000000708947 */ /* 0x000fec0003800000 */
[----:B------:R-:W1:Y:S01]  /*0580*/  LDC.64 R4, c[0x0][0x388] ;  /* 0x0000e200ff047b82 */ /* 0x000e620000000a00 */
[----:B------:R-:W-:-:S05]  /*0590*/  IADD3 R9, PT, PT, R0, R7, RZ ;  /* 0x0000000700097210 */ /* 0x000fca0007ffe0ff */
[----:B-1----:R-:W-:-:S05]  /*05a0*/  IMAD.WIDE R4, R9, 0x4, R4 ;  /* 0x0000000409047825 */ /* 0x002fca00078e0204 */
[----:B------:R-:W3:Y:S02]  /*05b0*/  LDG.E R8, desc[UR6][R4.64] ;  /* 0x0000000604087981 */ /* 0x000ee4000c1e1900 */
[----:B---3--:R-:W-:-:S05]  /*05c0*/  FADD R11, R11, R8 ;  /* 0x000000080b0b7221 */ /* 0x008fca0000000000 */
[----:B------:R-:W-:Y:S04]  /*05d0*/  STG.E desc[UR6][R2.64], R11 ;  /* 0x0000000b02007986 */ /* 0x000fe8000c101906 */
[----:B------:R-:W2:Y:S02]  /*05e0*/  LDG.E R8, desc[UR6][R4.64+0x4] ;  /* 0x0000040604087981 */ /* 0x000ea4000c1e1900 */
[----:B--2---:R-:W-:-:S05]  /*05f0*/  FADD R9, R11, R8 ;  /* 0x000000080b097221 */ /* 0x004fca0000000000 */
[----:B------:R1:W-:Y:S04]  /*0600*/  STG.E desc[UR6][R2.64], R9 ;  /* 0x0000000902007986 */ /* 0x0003e8000c101906 */
[----:B------:R-:W2:Y:S02]  /*0610*/  LDG.E R8, desc[UR6][R4.64+0x8] ;  /* 0x0000080604087981 */ /* 0x000ea4000c1e1900 */
[----:B--2---:R-:W-:-:S05]  /*0620*/  FADD R13, R9, R8 ;  /* 0x00000008090d7221 */ /* 0x004fca0000000000 */
[----:B------:R2:W-:Y:S04]  /*0630*/  STG.E desc[UR6][R2.64], R13 ;  /* 0x0000000d02007986 */ /* 0x0005e8000c101906 */
[----:B------:R-:W3:Y:S02]  /*0640*/  LDG.E R8, desc[UR6][R4.64+0xc] ;  /* 0x00000c0604087981 */ /* 0x000ee4000c1e1900 */
[----:B---3--:R-:W-:-:S05]  /*0650*/  FADD R15, R13, R8 ;  /* 0x000000080d0f7221 */ /* 0x008fca0000000000 */
[----:B------:R4:W-:Y:S04]  /*0660*/  STG.E desc[UR6][R2.64], R15 ;  /* 0x0000000f02007986 */ /* 0x0009e8000c101906 */
[----:B------:R-:W3:Y:S02]  /*0670*/  LDG.E R8, desc[UR6][R4.64+0x10] ;  /* 0x0000100604087981 */ /* 0x000ee4000c1e1900 */
[----:B---3--:R-:W-:-:S05]  /*0680*/  FADD R17, R15, R8 ;  /* 0x000000080f117221 */ /* 0x008fca0000000000 */
[----:B------:R4:W-:Y:S04]  /*0690*/  STG.E desc[UR6][R2.64], R17 ;  /* 0x0000001102007986 */ /* 0x0009e8000c101906 */
[----:B------:R-:W1:Y:S02]  /*06a0*/  LDG.E R8, desc[UR6][R4.64+0x14] ;  /* 0x0000140604087981 */ /* 0x000e64000c1e1900 */
[----:B-1----:R-:W-:-:S05]  /*06b0*/  FADD R9, R17, R8 ;  /* 0x0000000811097221 */ /* 0x002fca0000000000 */
[----:B------:R4:W-:Y:S04]  /*06c0*/  STG.E desc[UR6][R2.64], R9 ;  /* 0x0000000902007986 */ /* 0x0009e8000c101906 */
[----:B------:R-:W2:Y:S02]  /*06d0*/  LDG.E R8, desc[UR6][R4.64+0x18] ;  /* 0x0000180604087981 */ /* 0x000ea4000c1e1900 */
[----:B--2---:R-:W-:-:S05]  /*06e0*/  FADD R13, R9, R8 ;  /* 0x00000008090d7221 */ /* 0x004fca0000000000 */
[----:B------:R4:W-:Y:S04]  /*06f0*/  STG.E desc[UR6][R2.64], R13 ;  /* 0x0000000d02007986 */ /* 0x0009e8000c101906 */
[----:B------:R-:W2:Y:S01]  /*0700*/  LDG.E R8, desc[UR6][R4.64+0x1c] ;  /* 0x00001c0604087981 */ /* 0x000ea2000c1e1900 */
[----:B------:R-:W-:Y:S01]  /*0710*/  IADD3 R7, PT, PT, R7, 0x8, RZ ;  /* 0x0000000807077810 */ /* 0x000fe20007ffe0ff */
[----:B--2---:R-:W-:-:S05]  /*0720*/  FADD R11, R13, R8 ;  /* 0x000000080d0b7221 */ /* 0x004fca0000000000 */
[----:B------:R4:W-:Y:S02]  /*0730*/  STG.E desc[UR6][R2.64], R11 ;  /* 0x0000000b02007986 */ /* 0x0009e4000c101906 */
.L_x_2:
[----:B------:R-:W-:Y:S05]  /*0740*/  @!P1 EXIT ;  /* 0x000000000000994d */ /* 0x000fea0003800000 */
[----:B------:R-:W-:Y:S02]  /*0750*/  ISETP.GE.U32.AND P0, PT, R10, 0x4, PT ;  /* 0x000000040a00780c */ /* 0x000fe40003f06070 */
[----:B------:R-:W-:-:S04]  /*0760*/  LOP3.LUT R6, R6, 0x3, RZ, 0xc0, !PT ;  /* 0x0000000306067812 */ /* 0x000fc800078ec0ff */
[----:B------:R-:W-:-:S07]  /*0770*/  ISETP.NE.AND P1, PT, R6, RZ, PT ;  /* 0x000000ff0600720c */ /* 0x000fce0003f25270 */
[----:B------:R-:W-:Y:S06]  /*0780*/  @!P0 BRA `(.L_x_3) ;  /* 0x0000000000408947 */ /* 0x000fec0003800000 */
[----:B------:R-:W1:Y:S01]  /*0790*/  LDC.64 R4, c[0x0][0x388] ;  /* 0x0000e200ff047b82 */ /* 0x000e620000000a00 */
[----:B----4-:R-:W-:-:S05]  /*07a0*/  IADD3 R9, PT, PT, R0, R7, RZ ;  /* 0x0000000700097210 */ /* 0x010fca0007ffe0ff */
[----:B-1----:R-:W-:-:S05]  /*07b0*/  IMAD.WIDE R4, R9, 0x4, R4 ;  /* 0x0000000409047825 */ /* 0x002fca00078e0204 */
[----:B------:R-:W2:Y:S02]  /*07c0*/  LDG.E R8, desc[UR6][R4.64] ;  /* 0x0000000604087981 */ /* 0x000ea4000c1e1900 */
[----:B--2---:R-:W-:-:S05]  /*07d0*/  FADD R9, R11, R8 ;  /* 0x000000080b097221 */ /* 0x004fca0000000000 */
[----:B------:R1:W-:Y:S04]  /*07e0*/  STG.E desc[UR6][R2.64], R9 ;  /* 0x0000000902007986 */ /* 0x0003e8000c101906 */
[----:B------:R-:W3:Y:S02]  /*07f0*/  LDG.E R8, desc[UR6][R4.64+0x4] ;  /* 0x0000040604087981 */ /* 0x000ee4000c1e1900 */
[----:B---3--:R-:W-:-:S05]  /*0800*/  FADD R13, R9, R8 ;  /* 0x00000008090d7221 */ /* 0x008fca0000000000 */
        /* <DEDUP_REMOVED lines=8> */
.L_x_3:
[----:B------:R-:W-:Y:S05]  /*0890*/  @!P1 EXIT ;  /* 0x000000000000994d */ /* 0x000fea0003800000 */
[----:B-1--4-:R-:W1:Y:S01]  /*08a0*/  LDC.64 R8, c[0x0][0x388] ;  /* 0x0000e200ff087b82 */ /* 0x012e620000000a00 */
[----:B------:R-:W-:Y:S02]  /*08b0*/  IADD3 R7, PT, PT, R0, R7, RZ ;  /* 0x0000000700077210 */ /* 0x000fe40007ffe0ff */
[----:B------:R-:W-:-:S07]  /*08c0*/  IADD3 R6, PT, PT, -R6, RZ, RZ ;  /* 0x000000ff06067210 */ /* 0x000fce0007ffe1ff */
.L_x_4:
[----:B-1----:R-:W-:-:S06]  /*08d0*/  IMAD.WIDE R4, R7, 0x4, R8 ;  /* 0x0000000407047825 */ /* 0x002fcc00078e0208 */
[----:B------:R-:W3:Y:S01]  /*08e0*/  LDG.E R4, desc[UR6][R4.64] ;  /* 0x0000000604047981 */ /* 0x000ee2000c1e1900 */
[----:B------:R-:W-:Y:S02]  /*08f0*/  IADD3 R6, PT, PT, R6, 0x1, RZ ;  /* 0x0000000106067810 */ /* 0x000fe40007ffe0ff */
[----:B------:R-:W-:Y:S02]  /*0900*/  IADD3 R7, PT, PT, R7, 0x1, RZ ;  /* 0x0000000107077810 */ /* 0x000fe40007ffe0ff */
[----:B------:R-:W-:Y:S01]  /*0910*/  ISETP.NE.AND P0, PT, R6, RZ, PT ;  /* 0x000000ff0600720c */ /* 0x000fe20003f05270 */
[----:B--23--:R-:W-:-:S05]  /*0920*/  FADD R11, R4, R11 ;  /* 0x0000000b040b7221 */ /* 0x00cfca0000000000 */
[----:B------:R2:W-:Y:S07]  /*0930*/  STG.E desc[UR6][R2.64], R11 ;  /* 0x0000000b02007986 */ /* 0x0005ee000c101906 */
[----:B------:R-:W-:Y:S05]  /*0940*/  @P0 BRA `(.L_x_4) ;  /* 0xfffffffc00e00947 */ /* 0x000fea000383ffff */
[----:B------:R-:W-:Y:S05]  /*0950*/  EXIT ;  /* 0x000000000000794d */ /* 0x000fea0003800000 */
.L_x_5:
[----:B------:R-:W-:-:S00]  /*0960*/  BRA `(.L_x_5) ;  /* 0xfffffffc00fc7947 */ /* 0x000fc0000383ffff */
[----:B------:R-:W-:-:S00]  /*0970*/  NOP ;  /* 0x0000000000007918 */ /* 0x000fc00000000000 */
        /* <DEDUP_REMOVED lines=8> */
.L_x_6:


//--------------------- .nv.shared.reserved.0     --------------------------
	.section	.nv.shared.reserved.0,"aw",@nobits
	.weak		__nv_reservedSMEM_offset_0_alias
	.size		__nv_reservedSMEM_offset_0_alias, 0, 64
	.other		__nv_reservedSMEM_offset_0_alias,@"STO_CUDA_RESERVED_SHARED STV_DEFAULT"
__nv_reservedSMEM_offset_0_alias:
	.zero		0
	.zero		64


//--------------------- .nv.constant0._Z20distamceSumAllPointsiPfS_ --------------------------
	.section	.nv.constant0._Z20distamceSumAllPointsiPfS_,"a",@progbits
	.sectionflags	@""
	.align	4
.nv.constant0._Z20distamceSumAllPointsiPfS_:
	.zero		920


//--------------------- SYMBOLS --------------------------

	.type		.nv.reservedSmem.offset0,@object
	.size		.nv.reservedSmem.offset0,0x4
